	.headerflags	@"EF_CUDA_TEXMODE_UNIFIED EF_CUDA_64BIT_ADDRESS EF_CUDA_ACCELERATORS EF_CUDA_SM90 EF_CUDA_VIRTUAL_SM(EF_CUDA_SM90)"
	.elftype	@"ET_EXEC"


//--------------------- .nv.info                  --------------------------
	.section	.nv.info,"",@"SHT_CUDA_INFO"
	.align	4


	//----- nvinfo : EIATTR_REGCOUNT
	.align		4
        /*0000*/ 	.byte	0x04, 0x2f
        /*0002*/ 	.short	(.L_1 - .L_0)
	.align		4
.L_0:
        /*0004*/ 	.word	index@(triton_poi_fused_clone_view_0)
        /*0008*/ 	.word	0x00000020


	//----- nvinfo : EIATTR_MIN_STACK_SIZE
	.align		4
.L_1:
        /*000c*/ 	.byte	0x04, 0x12
        /*000e*/ 	.short	(.L_3 - .L_2)
	.align		4
.L_2:
        /*0010*/ 	.word	index@(triton_poi_fused_clone_view_0)
        /*0014*/ 	.word	0x00000000


	//----- nvinfo : EIATTR_FRAME_SIZE
	.align		4
.L_3:
        /*0018*/ 	.byte	0x04, 0x11
        /*001a*/ 	.short	(.L_5 - .L_4)
	.align		4
.L_4:
        /*001c*/ 	.word	index@(triton_poi_fused_clone_view_0)
        /*0020*/ 	.word	0x00000000


	//----- nvinfo : EIATTR_MIN_STACK_SIZE
	.align		4
.L_5:
        /*0024*/ 	.byte	0x04, 0x12
        /*0026*/ 	.short	(.L_7 - .L_6)
	.align		4
.L_6:
        /*0028*/ 	.word	index@(triton_poi_fused_clone_view_0)
        /*002c*/ 	.word	0x00000000
.L_7:


//--------------------- .nv.info.triton_poi_fused_clone_view_0 --------------------------
	.section	.nv.info.triton_poi_fused_clone_view_0,"",@"SHT_CUDA_INFO"
	.sectionflags	@""
	.align	4


	//----- nvinfo : EIATTR_CUDA_API_VERSION
	.align		4
        /*0000*/ 	.byte	0x04, 0x37
        /*0002*/ 	.short	(.L_9 - .L_8)
.L_8:
        /*0004*/ 	.word	0x0000007c


	//----- nvinfo : EIATTR_KPARAM_INFO
	.align		4
.L_9:
        /*0008*/ 	.byte	0x04, 0x17
        /*000a*/ 	.short	(.L_11 - .L_10)
.L_10:
        /*000c*/ 	.word	0x00000000
        /*0010*/ 	.short	0x0004
        /*0012*/ 	.short	0x001c
        /*0014*/ 	.byte	0x00, 0xf0, 0x11, 0x00


	//----- nvinfo : EIATTR_KPARAM_INFO
	.align		4
.L_11:
        /*0018*/ 	.byte	0x04, 0x17
        /*001a*/ 	.short	(.L_13 - .L_12)
.L_12:
        /*001c*/ 	.word	0x00000000
        /*0020*/ 	.short	0x0003
        /*0022*/ 	.short	0x0018
        /*0024*/ 	.byte	0x00, 0xf0, 0x11, 0x00


	//----- nvinfo : EIATTR_KPARAM_INFO
	.align		4
.L_13:
        /*0028*/ 	.byte	0x04, 0x17
        /*002a*/ 	.short	(.L_15 - .L_14)
.L_14:
        /*002c*/ 	.word	0x00000000
        /*0030*/ 	.short	0x0002
        /*0032*/ 	.short	0x0010
        /*0034*/ 	.byte	0x00, 0xf4, 0x21, 0x00


	//----- nvinfo : EIATTR_KPARAM_INFO
	.align		4
.L_15:
        /*0038*/ 	.byte	0x04, 0x17
        /*003a*/ 	.short	(.L_17 - .L_16)
.L_16:
        /*003c*/ 	.word	0x00000000
        /*0040*/ 	.short	0x0001
        /*0042*/ 	.short	0x0008
        /*0044*/ 	.byte	0x00, 0xf4, 0x21, 0x00


	//----- nvinfo : EIATTR_KPARAM_INFO
	.align		4
.L_17:
        /*0048*/ 	.byte	0x04, 0x17
        /*004a*/ 	.short	(.L_19 - .L_18)
.L_18:
        /*004c*/ 	.word	0x00000000
        /*0050*/ 	.short	0x0000
        /*0052*/ 	.short	0x0000
        /*0054*/ 	.byte	0x00, 0xf4, 0x21, 0x00


	//----- nvinfo : EIATTR_SPARSE_MMA_MASK
	.align		4
.L_19:
        /*0058*/ 	.byte	0x03, 0x50
        /*005a*/ 	.short	0x0000


	//----- nvinfo : EIATTR_MAXREG_COUNT
	.align		4
        /*005c*/ 	.byte	0x03, 0x1b
        /*005e*/ 	.short	0x00ff


	//----- nvinfo : EIATTR_EXIT_INSTR_OFFSETS
	.align		4
        /*0060*/ 	.byte	0x04, 0x1c
        /*0062*/ 	.short	(.L_21 - .L_20)


	//   ....[0]....
.L_20:
        /*0064*/ 	.word	0x000006c0


	//   ....[1]....
        /*0068*/ 	.word	0x00000720


	//----- nvinfo : EIATTR_REQNTID
	.align		4
.L_21:
        /*006c*/ 	.byte	0x04, 0x10
        /*006e*/ 	.short	(.L_23 - .L_22)
.L_22:
        /*0070*/ 	.word	0x00000080
        /*0074*/ 	.word	0x00000001
        /*0078*/ 	.word	0x00000001


	//----- nvinfo : EIATTR_CBANK_PARAM_SIZE
	.align		4
.L_23:
        /*007c*/ 	.byte	0x03, 0x19
        /*007e*/ 	.short	0x0020


	//----- nvinfo : EIATTR_PARAM_CBANK
	.align		4
        /*0080*/ 	.byte	0x04, 0x0a
        /*0082*/ 	.short	(.L_25 - .L_24)
	.align		4
.L_24:
        /*0084*/ 	.word	index@(.nv.constant0.triton_poi_fused_clone_view_0)
        /*0088*/ 	.short	0x0210
        /*008a*/ 	.short	0x0020


	//----- nvinfo : EIATTR_SW_WAR
	.align		4
.L_25:
        /*008c*/ 	.byte	0x04, 0x36
        /*008e*/ 	.short	(.L_27 - .L_26)
.L_26:
        /*0090*/ 	.word	0x00000008
.L_27:


//--------------------- .nv.callgraph             --------------------------
	.section	.nv.callgraph,"",@"SHT_CUDA_CALLGRAPH"
	.align	4
	.sectionentsize	8
	.align		4
        /*0000*/ 	.word	0x00000000
	.align		4
        /*0004*/ 	.word	0xffffffff
	.align		4
        /*0008*/ 	.word	0x00000000
	.align		4
        /*000c*/ 	.word	0xfffffffe
	.align		4
        /*0010*/ 	.word	0x00000000
	.align		4
        /*0014*/ 	.word	0xfffffffd
	.align		4
        /*0018*/ 	.word	0x00000000
	.align		4
        /*001c*/ 	.word	0xfffffffc


//--------------------- .text.triton_poi_fused_clone_view_0 --------------------------
	.section	.text.triton_poi_fused_clone_view_0,"ax",@progbits
	.sectionflags	@"SHF_BARRIERS=1"
	.align	128
        .global         triton_poi_fused_clone_view_0
        .type           triton_poi_fused_clone_view_0,@function
        .size           triton_poi_fused_clone_view_0,(.L_x_1 - triton_poi_fused_clone_view_0)
        .other          triton_poi_fused_clone_view_0,@"STO_CUDA_ENTRY STV_DEFAULT"
triton_poi_fused_clone_view_0:
.text.triton_poi_fused_clone_view_0:
[----:B------:R-:W0:Y:S01]  /*0000*/  LDC R1, c[0x0][0x28] ;  /* 0x00000a00ff017b82 */ /* 0x000e220000000800 */
[----:B------:R-:W1:Y:S07]  /*0010*/  S2R R11, SR_TID.X ;  /* 0x00000000000b7919 */ /* 0x000e6e0000002100 */
[----:B------:R-:W2:Y:S01]  /*0020*/  LDC.64 R4, c[0x0][0x218] ;  /* 0x00008600ff047b82 */ /* 0x000ea20000000a00 */
[----:B------:R-:W-:Y:S01]  /*0030*/  CS2R R14, SRZ ;  /* 0x00000000000e7805 */ /* 0x000fe2000001ff00 */
[----:B------:R-:W-:Y:S01]  /*0040*/  ULDC.64 UR6, c[0x0][0x208] ;  /* 0x0000820000067ab9 */ /* 0x000fe20000000a00 */
[----:B------:R-:W3:Y:S01]  /*0050*/  S2R R2, SR_CTAID.Y ;  /* 0x0000000000027919 */ /* 0x000ee20000002600 */
[----:B------:R-:W4:Y:S04]  /*0060*/  S2R R0, SR_CTAID.X ;  /* 0x0000000000007919 */ /* 0x000f280000002500 */
[----:B------:R-:W4:Y:S01]  /*0070*/  LDC.64 R6, c[0x0][0x220] ;  /* 0x00008800ff067b82 */ /* 0x000f220000000a00 */
[----:B-1----:R-:W-:-:S02]  /*0080*/  IMAD.SHL.U32 R3, R11, 0x4, RZ ;  /* 0x000000040b037824 */ /* 0x002fc400078e00ff */
[----:B---3--:R-:W-:Y:S01]  /*0090*/  IMAD.SHL.U32 R8, R2, 0x400, RZ ;  /* 0x0000040002087824 */ /* 0x008fe200078e00ff */
[----:B------:R-:W-:Y:S02]  /*00a0*/  SHF.R.S32.HI R10, RZ, 0x15, R2 ;  /* 0x00000015ff0a7819 */ /* 0x000fe40000011402 */
[----:B------:R-:W-:Y:S01]  /*00b0*/  LOP3.LUT R3, R3, 0x1fc, RZ, 0xc0, !PT ;  /* 0x000001fc03037812 */ /* 0x000fe200078ec0ff */
[----:B----4-:R-:W-:Y:S01]  /*00c0*/  IMAD.WIDE R20, R0, 0x4, R6 ;  /* 0x0000000400147825 */ /* 0x010fe200078e0206 */
[----:B------:R-:W-:Y:S02]  /*00d0*/  SGXT R10, R10, 0x1 ;  /* 0x000000010a0a781a */ /* 0x000fe40000000200 */
[----:B------:R-:W-:Y:S02]  /*00e0*/  LOP3.LUT R2, R8, R3, RZ, 0xfc, !PT ;  /* 0x0000000308027212 */ /* 0x000fe400078efcff */
[----:B------:R-:W-:Y:S02]  /*00f0*/  LOP3.LUT R9, R8, 0x200, R3, 0xfe, !PT ;  /* 0x0000020008097812 */ /* 0x000fe400078efe03 */
[----:B------:R-:W-:-:S02]  /*0100*/  LEA.HI R12, R10, R2, RZ, 0xc ;  /* 0x000000020a0c7211 */ /* 0x000fc400078f60ff */
[----:B------:R-:W-:Y:S02]  /*0110*/  LEA.HI R10, R10, R9, RZ, 0xc ;  /* 0x000000090a0a7211 */ /* 0x000fe400078f60ff */
[----:B------:R-:W-:Y:S02]  /*0120*/  LOP3.LUT R13, R12, 0xfffff000, RZ, 0xc0, !PT ;  /* 0xfffff0000c0d7812 */ /* 0x000fe400078ec0ff */
[----:B------:R-:W-:Y:S02]  /*0130*/  SHF.R.S32.HI R12, RZ, 0xc, R12 ;  /* 0x0000000cff0c7819 */ /* 0x000fe4000001140c */
[----:B------:R-:W-:Y:S01]  /*0140*/  ISETP.GE.AND P0, PT, R0, 0x24, PT ;  /* 0x000000240000780c */ /* 0x000fe20003f06270 */
[----:B------:R-:W-:Y:S01]  /*0150*/  IMAD.IADD R13, R2, 0x1, -R13 ;  /* 0x00000001020d7824 */ /* 0x000fe200078e0a0d */
[----:B------:R-:W-:Y:S02]  /*0160*/  LOP3.LUT R2, R10, 0xfffff000, RZ, 0xc0, !PT ;  /* 0xfffff0000a027812 */ /* 0x000fe400078ec0ff */
[----:B------:R-:W-:-:S02]  /*0170*/  SHF.R.S32.HI R10, RZ, 0xc, R10 ;  /* 0x0000000cff0a7819 */ /* 0x000fc4000001140a */
[----:B------:R-:W-:Y:S01]  /*0180*/  LEA R13, R0, R13, 0xc ;  /* 0x0000000d000d7211 */ /* 0x000fe200078e60ff */
[----:B------:R-:W-:Y:S02]  /*0190*/  IMAD.IADD R9, R9, 0x1, -R2 ;  /* 0x0000000109097824 */ /* 0x000fe400078e0a02 */
[----:B------:R-:W-:Y:S02]  /*01a0*/  IMAD.MOV.U32 R2, RZ, RZ, RZ ;  /* 0x000000ffff027224 */ /* 0x000fe400078e00ff */
[----:B------:R-:W-:Y:S01]  /*01b0*/  IMAD R17, R12, 0x24000, R13 ;  /* 0x000240000c117824 */ /* 0x000fe200078e020d */
[----:B------:R-:W-:-:S03]  /*01c0*/  CS2R R12, SRZ ;  /* 0x00000000000c7805 */ /* 0x000fc6000001ff00 */
[----:B--2---:R-:W-:Y:S01]  /*01d0*/  IMAD.WIDE R16, R17, 0x4, R4 ;  /* 0x0000000411107825 */ /* 0x004fe200078e0204 */
[----:B------:R-:W2:Y:S04]  /*01e0*/  @!P0 LDG.E.EL R2, desc[UR6][R20.64] ;  /* 0x0000000614028981 */ /* 0x000ea8000c2e1900 */
[----:B------:R1:W2:Y:S01]  /*01f0*/  @!P0 LDG.E.EL.128 R12, desc[UR6][R16.64] ;  /* 0x00000006100c8981 */ /* 0x0002a2000c2e1d00 */
[----:B------:R-:W-:Y:S01]  /*0200*/  IMAD R9, R10, 0x24000, R9 ;  /* 0x000240000a097824 */ /* 0x000fe200078e0209 */
[----:B------:R-:W-:-:S04]  /*0210*/  CS2R R6, SRZ ;  /* 0x0000000000067805 */ /* 0x000fc8000001ff00 */
[----:B------:R-:W-:-:S05]  /*0220*/  LEA R9, R0, R9, 0xc ;  /* 0x0000000900097211 */ /* 0x000fca00078e60ff */
[----:B------:R-:W-:Y:S01]  /*0230*/  IMAD.WIDE R18, R9, 0x4, R4 ;  /* 0x0000000409127825 */ /* 0x000fe200078e0204 */
[----:B------:R-:W-:-:S06]  /*0240*/  CS2R R4, SRZ ;  /* 0x0000000000047805 */ /* 0x000fcc000001ff00 */
[----:B------:R3:W4:Y:S01]  /*0250*/  @!P0 LDG.E.EL.128 R4, desc[UR6][R18.64] ;  /* 0x0000000612048981 */ /* 0x000722000c2e1d00 */
[----:B------:R-:W5:Y:S01]  /*0260*/  S2UR UR5, SR_CgaCtaId ;  /* 0x00000000000579c3 */ /* 0x000f620000008800 */
[----:B------:R-:W-:Y:S01]  /*0270*/  UMOV UR4, 0x400 ;  /* 0x0000040000047882 */ /* 0x000fe20000000000 */
[----:B-1----:R-:W-:Y:S01]  /*0280*/  LOP3.LUT R17, R11, 0x7f, RZ, 0xc0, !PT ;  /* 0x0000007f0b117812 */ /* 0x002fe200078ec0ff */
[----:B------:R-:W1:Y:S01]  /*0290*/  S2R R9, SR_TID.X ;  /* 0x0000000000097919 */ /* 0x000e620000002100 */
[----:B------:R-:W-:Y:S01]  /*02a0*/  LOP3.LUT R11, R8, 0x7f, R11, 0xf8, !PT ;  /* 0x0000007f080b7812 */ /* 0x000fe200078ef80b */
[----:B-----5:R-:W-:-:S06]  /*02b0*/  UPRMT UR4, UR5, 0x654, UR4 ;  /* 0x0000065405047896 */ /* 0x020fcc0008000004 */
[----:B------:R-:W-:Y:S02]  /*02c0*/  LEA R16, R3, UR4, 0x3 ;  /* 0x0000000403107c11 */ /* 0x000fe4000f8e18ff */
[----:B------:R-:W-:Y:S02]  /*02d0*/  LOP3.LUT R3, R17, 0x80, RZ, 0xfc, !PT ;  /* 0x0000008011037812 */ /* 0x000fe400078efcff */
[----:B-1----:R-:W-:-:S04]  /*02e0*/  LOP3.LUT R9, R9, 0x7f, RZ, 0xc0, !PT ;  /* 0x0000007f09097812 */ /* 0x002fc800078ec0ff */
[----:B---3--:R-:W-:Y:S02]  /*02f0*/  LEA R18, R9, UR4, 0x3 ;  /* 0x0000000409127c11 */ /* 0x008fe4000f8e18ff */
[----:B------:R-:W-:-:S04]  /*0300*/  LOP3.LUT R9, R17, 0x180, RZ, 0xfc, !PT ;  /* 0x0000018011097812 */ /* 0x000fc800078efcff */
[----:B------:R-:W-:Y:S01]  /*0310*/  LEA R9, R9, UR4, 0x3 ;  /* 0x0000000409097c11 */ /* 0x000fe2000f8e18ff */
[----:B------:R-:W-:Y:S01]  /*0320*/  BAR.SYNC.DEFER_BLOCKING 0x0 ;  /* 0x0000000000007b1d */ /* 0x000fe20000010000 */
[C---:B--2---:R-:W-:Y:S01]  /*0330*/  FADD R21, R2.reuse, R12 ;  /* 0x0000000c02157221 */ /* 0x044fe20000000000 */
[C---:B------:R-:W-:Y:S01]  /*0340*/  FADD R13, R2.reuse, R13 ;  /* 0x0000000d020d7221 */ /* 0x040fe20000000000 */
[C---:B------:R-:W-:Y:S01]  /*0350*/  FADD R23, R2.reuse, R14 ;  /* 0x0000000e02177221 */ /* 0x040fe20000000000 */
[----:B------:R-:W-:Y:S01]  /*0360*/  FADD R15, R2, R15 ;  /* 0x0000000f020f7221 */ /* 0x000fe20000000000 */
[----:B------:R-:W-:Y:S01]  /*0370*/  LEA R14, R3, UR4, 0x3 ;  /* 0x00000004030e7c11 */ /* 0x000fe2000f8e18ff */
[----:B------:R-:W-:Y:S01]  /*0380*/  STS [R16], R21 ;  /* 0x0000001510007388 */ /* 0x000fe20000000800 */
[----:B------:R-:W-:-:S03]  /*0390*/  LOP3.LUT R3, R17, 0x100, RZ, 0xfc, !PT ;  /* 0x0000010011037812 */ /* 0x000fc600078efcff */
[----:B------:R-:W-:Y:S01]  /*03a0*/  STS [R16+0x8], R13 ;  /* 0x0000080d10007388 */ /* 0x000fe20000000800 */
[----:B------:R-:W-:-:S03]  /*03b0*/  LEA R20, R3, UR4, 0x3 ;  /* 0x0000000403147c11 */ /* 0x000fc6000f8e18ff */
[----:B------:R1:W-:Y:S04]  /*03c0*/  STS [R16+0x10], R23 ;  /* 0x0000101710007388 */ /* 0x0003e80000000800 */
[----:B------:R-:W-:Y:S01]  /*03d0*/  STS [R16+0x18], R15 ;  /* 0x0000180f10007388 */ /* 0x000fe20000000800 */
[C---:B----4-:R-:W-:Y:S01]  /*03e0*/  FADD R25, R2.reuse, R5 ;  /* 0x0000000502197221 */ /* 0x050fe20000000000 */
[C---:B------:R-:W-:Y:S01]  /*03f0*/  FADD R27, R2.reuse, R6 ;  /* 0x00000006021b7221 */ /* 0x040fe20000000000 */
[C---:B------:R-:W-:Y:S01]  /*0400*/  FADD R29, R2.reuse, R7 ;  /* 0x00000007021d7221 */ /* 0x040fe20000000000 */
[----:B------:R-:W-:Y:S01]  /*0410*/  BAR.SYNC.DEFER_BLOCKING 0x0 ;  /* 0x0000000000007b1d */ /* 0x000fe20000010000 */
[----:B------:R-:W-:Y:S01]  /*0420*/  LOP3.LUT R5, R8, 0x80, R17, 0xfe, !PT ;  /* 0x0000008008057812 */ /* 0x000fe200078efe11 */
[----:B-1----:R-:W-:Y:S01]  /*0430*/  FADD R23, R2, R4 ;  /* 0x0000000402177221 */ /* 0x002fe20000000000 */
[----:B------:R-:W-:-:S05]  /*0440*/  IMAD R7, R11, 0x24, R0 ;  /* 0x000000240b077824 */ /* 0x000fca00078e0200 */
[----:B------:R-:W1:Y:S01]  /*0450*/  LDC.64 R2, c[0x0][0x210] ;  /* 0x00008400ff027b82 */ /* 0x000e620000000a00 */
[----:B------:R-:W2:Y:S04]  /*0460*/  LDS R21, [R18] ;  /* 0x0000000012157984 */ /* 0x000ea80000000800 */
[----:B------:R-:W3:Y:S04]  /*0470*/  LDS R19, [R14] ;  /* 0x000000000e137984 */ /* 0x000ee80000000800 */
[----:B------:R-:W4:Y:S04]  /*0480*/  LDS R12, [R20] ;  /* 0x00000000140c7984 */ /* 0x000f280000000800 */
[----:B------:R-:W5:Y:S01]  /*0490*/  LDS R10, [R9] ;  /* 0x00000000090a7984 */ /* 0x000f620000000800 */
[----:B------:R-:W-:Y:S06]  /*04a0*/  BAR.SYNC.DEFER_BLOCKING 0x0 ;  /* 0x0000000000007b1d */ /* 0x000fec0000010000 */
[----:B------:R2:W-:Y:S04]  /*04b0*/  STS [R16], R23 ;  /* 0x0000001710007388 */ /* 0x0005e80000000800 */
[----:B------:R1:W-:Y:S04]  /*04c0*/  STS [R16+0x8], R25 ;  /* 0x0000081910007388 */ /* 0x0003e80000000800 */
[----:B------:R1:W-:Y:S01]  /*04d0*/  STS [R16+0x10], R27 ;  /* 0x0000101b10007388 */ /* 0x0003e20000000800 */
[----:B0-2---:R-:W-:-:S03]  /*04e0*/  IMAD R23, R5, 0x24, R0 ;  /* 0x0000002405177824 */ /* 0x005fc600078e0200 */
[----:B------:R0:W-:Y:S01]  /*04f0*/  STS [R16+0x18], R29 ;  /* 0x0000181d10007388 */ /* 0x0001e20000000800 */
[--C-:B-1----:R-:W-:Y:S01]  /*0500*/  IMAD.WIDE R4, R7, 0x4, R2.reuse ;  /* 0x0000000407047825 */ /* 0x102fe200078e0202 */
[----:B------:R-:W-:Y:S01]  /*0510*/  LOP3.LUT R25, R11, 0x200, RZ, 0xfc, !PT ;  /* 0x000002000b197812 */ /* 0x000fe200078efcff */
[----:B------:R-:W-:Y:S02]  /*0520*/  BAR.SYNC.DEFER_BLOCKING 0x0 ;  /* 0x0000000000007b1d */ /* 0x000fe40000010000 */
[----:B------:R-:W-:Y:S01]  /*0530*/  IMAD.WIDE R6, R23, 0x4, R2 ;  /* 0x0000000417067825 */ /* 0x000fe200078e0202 */
[----:B------:R-:W-:Y:S02]  /*0540*/  LOP3.LUT R23, R8, 0x100, R17, 0xfe, !PT ;  /* 0x0000010008177812 */ /* 0x000fe400078efe11 */
[----:B------:R-:W-:Y:S01]  /*0550*/  LOP3.LUT R17, R8, 0x180, R17, 0xfe, !PT ;  /* 0x0000018008117812 */ /* 0x000fe200078efe11 */
[--C-:B------:R-:W-:Y:S01]  /*0560*/  IMAD R25, R25, 0x24, R0.reuse ;  /* 0x0000002419197824 */ /* 0x100fe200078e0200 */
[----:B------:R-:W-:Y:S01]  /*0570*/  LOP3.LUT R27, R11, 0x280, RZ, 0xfc, !PT ;  /* 0x000002800b1b7812 */ /* 0x000fe200078efcff */
[--C-:B------:R-:W-:Y:S01]  /*0580*/  IMAD R23, R23, 0x24, R0.reuse ;  /* 0x0000002417177824 */ /* 0x100fe200078e0200 */
[----:B0-----:R-:W-:Y:S01]  /*0590*/  LOP3.LUT R29, R11, 0x300, RZ, 0xfc, !PT ;  /* 0x000003000b1d7812 */ /* 0x001fe200078efcff */
[----:B------:R-:W-:-:S02]  /*05a0*/  IMAD R8, R17, 0x24, R0 ;  /* 0x0000002411087824 */ /* 0x000fc400078e0200 */
[--C-:B------:R-:W-:Y:S02]  /*05b0*/  IMAD R27, R27, 0x24, R0.reuse ;  /* 0x000000241b1b7824 */ /* 0x100fe400078e0200 */
[----:B------:R-:W-:Y:S02]  /*05c0*/  IMAD R29, R29, 0x24, R0 ;  /* 0x000000241d1d7824 */ /* 0x000fe400078e0200 */
[--C-:B------:R-:W-:Y:S01]  /*05d0*/  IMAD.WIDE R16, R23, 0x4, R2.reuse ;  /* 0x0000000417107825 */ /* 0x100fe200078e0202 */
[----:B------:R-:W0:Y:S04]  /*05e0*/  LDS R15, [R18] ;  /* 0x00000000120f7984 */ /* 0x000e280000000800 */
[----:B------:R-:W1:Y:S04]  /*05f0*/  LDS R14, [R14] ;  /* 0x000000000e0e7984 */ /* 0x000e680000000800 */
[----:B------:R-:W2:Y:S04]  /*0600*/  LDS R13, [R20] ;  /* 0x00000000140d7984 */ /* 0x000ea80000000800 */
[----:B------:R5:W-:Y:S04]  /*0610*/  @!P0 STG.E desc[UR6][R4.64], R21 ;  /* 0x0000001504008986 */ /* 0x000be8000c101906 */
[----:B---3--:R3:W-:Y:S04]  /*0620*/  @!P0 STG.E desc[UR6][R6.64], R19 ;  /* 0x0000001306008986 */ /* 0x0087e8000c101906 */
[----:B----4-:R4:W-:Y:S01]  /*0630*/  @!P0 STG.E desc[UR6][R16.64], R12 ;  /* 0x0000000c10008986 */ /* 0x0109e2000c101906 */
[----:B-----5:R-:W-:-:S04]  /*0640*/  IMAD.WIDE R4, R8, 0x4, R2 ;  /* 0x0000000408047825 */ /* 0x020fc800078e0202 */
[--C-:B---3--:R-:W-:Y:S01]  /*0650*/  IMAD.WIDE R6, R25, 0x4, R2.reuse ;  /* 0x0000000419067825 */ /* 0x108fe200078e0202 */
[----:B------:R4:W-:Y:S03]  /*0660*/  @!P0 STG.E desc[UR6][R4.64], R10 ;  /* 0x0000000a04008986 */ /* 0x0009e6000c101906 */
[----:B------:R-:W-:-:S04]  /*0670*/  IMAD.WIDE R18, R27, 0x4, R2 ;  /* 0x000000041b127825 */ /* 0x000fc800078e0202 */
[----:B------:R-:W-:Y:S01]  /*0680*/  IMAD.WIDE R20, R29, 0x4, R2 ;  /* 0x000000041d147825 */ /* 0x000fe200078e0202 */
[----:B0-----:R4:W-:Y:S04]  /*0690*/  @!P0 STG.E desc[UR6][R6.64], R15 ;  /* 0x0000000f06008986 */ /* 0x0019e8000c101906 */
[----:B-1----:R4:W-:Y:S04]  /*06a0*/  @!P0 STG.E desc[UR6][R18.64], R14 ;  /* 0x0000000e12008986 */ /* 0x0029e8000c101906 */
[----:B--2---:R4:W-:Y:S01]  /*06b0*/  @!P0 STG.E desc[UR6][R20.64], R13 ;  /* 0x0000000d14008986 */ /* 0x0049e2000c101906 */
[----:B------:R-:W-:Y:S05]  /*06c0*/  @P0 EXIT ;  /* 0x000000000000094d */ /* 0x000fea0003800000 */
[----:B------:R-:W0:Y:S01]  /*06d0*/  LDS R9, [R9] ;  /* 0x0000000009097984 */ /* 0x000e220000000800 */
[----:B------:R-:W-:-:S05]  /*06e0*/  LOP3.LUT R11, R11, 0x380, RZ, 0xfc, !PT ;  /* 0x000003800b0b7812 */ /* 0x000fca00078efcff */
[----:B------:R-:W-:-:S04]  /*06f0*/  IMAD R11, R11, 0x24, R0 ;  /* 0x000000240b0b7824 */ /* 0x000fc800078e0200 */
[----:B------:R-:W-:-:S05]  /*0700*/  IMAD.WIDE R2, R11, 0x4, R2 ;  /* 0x000000040b027825 */ /* 0x000fca00078e0202 */
[----:B0-----:R-:W-:Y:S01]  /*0710*/  STG.E desc[UR6][R2.64], R9 ;  /* 0x0000000902007986 */ /* 0x001fe2000c101906 */
[----:B------:R-:W-:Y:S05]  /*0720*/  EXIT ;  /* 0x000000000000794d */ /* 0x000fea0003800000 */
.L_x_0:
[----:B------:R-:W-:-:S00]  /*0730*/  BRA `(.L_x_0) ;  /* 0xfffffffc00fc7947 */ /* 0x000fc0000383ffff */
[----:B------:R-:W-:-:S00]  /*0740*/  NOP ;  /* 0x0000000000007918 */ /* 0x000fc00000000000 */
        /* <DEDUP_REMOVED lines=11> */
.L_x_1:


//--------------------- .nv.shared.triton_poi_fused_clone_view_0 --------------------------
	.section	.nv.shared.triton_poi_fused_clone_view_0,"aw",@nobits
	.sectionflags	@""
	.align	16
	.zero		1024


//--------------------- .nv.constant0.triton_poi_fused_clone_view_0 --------------------------
	.section	.nv.constant0.triton_poi_fused_clone_view_0,"a",@progbits
	.sectionflags	@""
	.align	4
.nv.constant0.triton_poi_fused_clone_view_0:
	.zero		560
